//
// Generated by NVIDIA NVVM Compiler
//
// Compiler Build ID: CL-36424714
// Cuda compilation tools, release 13.0, V13.0.88
// Based on NVVM 20.0.0
//

.version 9.0
.target sm_100
.address_size 64

	// .globl	_Z9KernelByNiiPh

.visible .entry _Z9KernelByNiiPh(
	.param .u32 _Z9KernelByNiiPh_param_0,
	.param .u32 _Z9KernelByNiiPh_param_1,
	.param .u64 .ptr .align 1 _Z9KernelByNiiPh_param_2
)
{
	.reg .pred 	%p<4>;
	.reg .b16 	%rs<7>;
	.reg .b32 	%r<15>;
	.reg .b64 	%rd<5>;

	ld.param.u32 	%r4, [_Z9KernelByNiiPh_param_0];
	ld.param.u32 	%r5, [_Z9KernelByNiiPh_param_1];
	ld.param.u64 	%rd1, [_Z9KernelByNiiPh_param_2];
	mov.u32 	%r6, %ctaid.y;
	mov.u32 	%r7, %ntid.y;
	mov.u32 	%r8, %tid.y;
	mad.lo.s32 	%r1, %r6, %r7, %r8;
	mov.u32 	%r9, %ctaid.x;
	mov.u32 	%r10, %ntid.x;
	mul.lo.s32 	%r11, %r9, %r10;
	mov.u32 	%r12, %tid.x;
	mad.lo.s32 	%r13, %r12, 3, %r11;
	setp.ge.s32 	%p1, %r1, %r5;
	setp.ge.s32 	%p2, %r13, %r4;
	or.pred  	%p3, %p1, %p2;
	@%p3 bra 	$L__BB0_2;
	cvta.to.global.u64 	%rd2, %rd1;
	mad.lo.s32 	%r14, %r1, %r4, %r13;
	cvt.s64.s32 	%rd3, %r14;
	add.s64 	%rd4, %rd2, %rd3;
	ld.global.u8 	%rs1, [%rd4];
	ld.global.u8 	%rs2, [%rd4+1];
	add.s16 	%rs3, %rs2, %rs1;
	ld.global.u8 	%rs4, [%rd4+2];
	add.s16 	%rs5, %rs3, %rs4;
	mul.hi.u16 	%rs6, %rs5, 21846;
	st.global.u8 	[%rd4+2], %rs6;
	st.global.u8 	[%rd4+1], %rs6;
	st.global.u8 	[%rd4], %rs6;
$L__BB0_2:
	ret;

}


// ===== COMPILED SASS (sm_100) =====

	.target	sm_100

	.elftype	@"ET_EXEC"


//--------------------- .note.nv.tkinfo           --------------------------
	.section	.note.nv.tkinfo,"",@"SHT_NOTE"
	.sectionflags	@"SHF_NOTE_NV_TKINFO"
	.tkinfo
        /*0018*/ 	.word	0x00000002
        /*0030*/ 	.string	""
        /*0030*/ 	.string	"ptxas"
        /*0030*/ 	.string	"Cuda compilation tools, release 13.0, V13.0.88"
        /*0030*/ 	.string	"Build cuda_13.0.r13.0/compiler.36424714_0"
        /*0030*/ 	.string	"-arch sm_100 -m 64 "



//--------------------- .note.nv.cuinfo           --------------------------
	.section	.note.nv.cuinfo,"",@"SHT_NOTE"
	.sectionflags	@"SHF_NOTE_NV_CUINFO"
        /*0018*/ 	.short	0x0002
        /*001a*/ 	.short	0x0064
        /*001c*/ 	.short	0x0082
	.zero		2


//--------------------- .nv.info                  --------------------------
	.section	.nv.info,"",@"SHT_CUDA_INFO"
	.align	4


	//----- nvinfo : EIATTR_REGCOUNT
	.align		4
        /*0000*/ 	.byte	0x04, 0x2f
        /*0002*/ 	.short	(.L_1 - .L_0)
	.align		4
.L_0:
        /*0004*/ 	.word	index@(_Z9KernelByNiiPh)
        /*0008*/ 	.word	0x00000008


	//----- nvinfo : EIATTR_FRAME_SIZE
	.align		4
.L_1:
        /*000c*/ 	.byte	0x04, 0x11
        /*000e*/ 	.short	(.L_3 - .L_2)
	.align		4
.L_2:
        /*0010*/ 	.word	index@(_Z9KernelByNiiPh)
        /*0014*/ 	.word	0x00000000


	//----- nvinfo : EIATTR_MIN_STACK_SIZE
	.align		4
.L_3:
        /*0018*/ 	.byte	0x04, 0x12
        /*001a*/ 	.short	(.L_5 - .L_4)
	.align		4
.L_4:
        /*001c*/ 	.word	index@(_Z9KernelByNiiPh)
        /*0020*/ 	.word	0x00000000
.L_5:


//--------------------- .nv.compat                --------------------------
	.section	.nv.compat,"",@"SHT_CUDA_COMPAT_INFO"
	.align	4
        /*0000*/ 	.byte	0x02, 0x09, 0x00, 0x00, 0x02, 0x02, 0x01, 0x00, 0x02, 0x05, 0x05, 0x00, 0x03, 0x07, 0x01, 0x01
        /*0010*/ 	.byte	0x02, 0x03, 0x00, 0x00, 0x02, 0x06, 0x01, 0x00, 0x04, 0x0b, 0x08, 0x00, 0x09, 0x00, 0x00, 0x00
        /*0020*/ 	.byte	0x00, 0x00, 0x00, 0x00


//--------------------- .nv.info._Z9KernelByNiiPh --------------------------
	.section	.nv.info._Z9KernelByNiiPh,"",@"SHT_CUDA_INFO"
	.sectionflags	@""
	.align	4


	//----- nvinfo : EIATTR_CUDA_API_VERSION
	.align		4
        /*0000*/ 	.byte	0x04, 0x37
        /*0002*/ 	.short	(.L_7 - .L_6)
.L_6:
        /*0004*/ 	.word	0x00000082


	//----- nvinfo : EIATTR_KPARAM_INFO
	.align		4
.L_7:
        /*0008*/ 	.byte	0x04, 0x17
        /*000a*/ 	.short	(.L_9 - .L_8)
.L_8:
        /*000c*/ 	.word	0x00000000
        /*0010*/ 	.short	0x0002
        /*0012*/ 	.short	0x0008
        /*0014*/ 	.byte	0x00, 0xf5, 0x21, 0x00


	//----- nvinfo : EIATTR_KPARAM_INFO
	.align		4
.L_9:
        /*0018*/ 	.byte	0x04, 0x17
        /*001a*/ 	.short	(.L_11 - .L_10)
.L_10:
        /*001c*/ 	.word	0x00000000
        /*0020*/ 	.short	0x0001
        /*0022*/ 	.short	0x0004
        /*0024*/ 	.byte	0x00, 0xf0, 0x11, 0x00


	//----- nvinfo : EIATTR_KPARAM_INFO
	.align		4
.L_11:
        /*0028*/ 	.byte	0x04, 0x17
        /*002a*/ 	.short	(.L_13 - .L_12)
.L_12:
        /*002c*/ 	.word	0x00000000
        /*0030*/ 	.short	0x0000
        /*0032*/ 	.short	0x0000
        /*0034*/ 	.byte	0x00, 0xf0, 0x11, 0x00


	//----- nvinfo : EIATTR_SPARSE_MMA_MASK
	.align		4
.L_13:
        /*0038*/ 	.byte	0x03, 0x50
        /*003a*/ 	.short	0x0000


	//----- nvinfo : EIATTR_MAXREG_COUNT
	.align		4
        /*003c*/ 	.byte	0x03, 0x1b
        /*003e*/ 	.short	0x00ff


	//----- nvinfo : EIATTR_MERCURY_ISA_VERSION
	.align		4
        /*0040*/ 	.byte	0x03, 0x5f
        /*0042*/ 	.short	0x0101


	//----- nvinfo : EIATTR_VRC_CTA_INIT_COUNT
	.align		4
        /*0044*/ 	.byte	0x02, 0x4a
	.zero		1
	.zero		1


	//----- nvinfo : EIATTR_EXIT_INSTR_OFFSETS
	.align		4
        /*0048*/ 	.byte	0x04, 0x1c
        /*004a*/ 	.short	(.L_15 - .L_14)


	//   ....[0]....
.L_14:
        /*004c*/ 	.word	0x000000d0


	//   ....[1]....
        /*0050*/ 	.word	0x000001c0


	//----- nvinfo : EIATTR_CBANK_PARAM_SIZE
	.align		4
.L_15:
        /*0054*/ 	.byte	0x03, 0x19
        /*0056*/ 	.short	0x0010


	//----- nvinfo : EIATTR_PARAM_CBANK
	.align		4
        /*0058*/ 	.byte	0x04, 0x0a
        /*005a*/ 	.short	(.L_17 - .L_16)
	.align		4
.L_16:
        /*005c*/ 	.word	index@(.nv.constant0._Z9KernelByNiiPh)
        /*0060*/ 	.short	0x0380
        /*0062*/ 	.short	0x0010


	//----- nvinfo : EIATTR_SW_WAR
	.align		4
.L_17:
        /*0064*/ 	.byte	0x04, 0x36
        /*0066*/ 	.short	(.L_19 - .L_18)
.L_18:
        /*0068*/ 	.word	0x00000008
.L_19:


//--------------------- .nv.callgraph             --------------------------
	.section	.nv.callgraph,"",@"SHT_CUDA_CALLGRAPH"
	.align	4
	.sectionentsize	8
	.align		4
        /*0000*/ 	.word	0x00000000
	.align		4
        /*0004*/ 	.word	0xffffffff
	.align		4
        /*0008*/ 	.word	0x00000000
	.align		4
        /*000c*/ 	.word	0xfffffffe
	.align		4
        /*0010*/ 	.word	0x00000000
	.align		4
        /*0014*/ 	.word	0xfffffffd
	.align		4
        /*0018*/ 	.word	0x00000000
	.align		4
        /*001c*/ 	.word	0xfffffffc


//--------------------- .text._Z9KernelByNiiPh    --------------------------
	.section	.text._Z9KernelByNiiPh,"ax",@progbits
	.align	128
        .global         _Z9KernelByNiiPh
        .type           _Z9KernelByNiiPh,@function
        .size           _Z9KernelByNiiPh,(.L_x_1 - _Z9KernelByNiiPh)
        .other          _Z9KernelByNiiPh,@"STO_CUDA_ENTRY STV_DEFAULT"
_Z9KernelByNiiPh:
.text._Z9KernelByNiiPh:
[----:B------:R-:W-:Y:S01]  /*0000*/  LDC R1, c[0x0][0x37c] ;  /* 0x0000df00ff017b82 */ /* 0x000fe20000000800 */
[----:B------:R-:W0:Y:S07]  /*0010*/  S2R R3, SR_TID.X ;  /* 0x0000000000037919 */ /* 0x000e2e0000002100 */
[----:B------:R-:W1:Y:S01]  /*0020*/  LDC R2, c[0x0][0x364] ;  /* 0x0000d900ff027b82 */ /* 0x000e620000000800 */
[----:B------:R-:W2:Y:S01]  /*0030*/  LDCU.64 UR6, c[0x0][0x380] ;  /* 0x00007000ff0677ac */ /* 0x000ea20008000a00 */
[----:B------:R-:W1:Y:S06]  /*0040*/  S2R R5, SR_TID.Y ;  /* 0x0000000000057919 */ /* 0x000e6c0000002200 */
[----:B------:R-:W3:Y:S08]  /*0050*/  S2UR UR5, SR_CTAID.X ;  /* 0x00000000000579c3 */ /* 0x000ef00000002500 */
[----:B------:R-:W3:Y:S08]  /*0060*/  LDC R0, c[0x0][0x360] ;  /* 0x0000d800ff007b82 */ /* 0x000ef00000000800 */
[----:B------:R-:W1:Y:S01]  /*0070*/  S2UR UR4, SR_CTAID.Y ;  /* 0x00000000000479c3 */ /* 0x000e620000002600 */
[----:B---3--:R-:W-:-:S04]  /*0080*/  IMAD R0, R0, UR5, RZ ;  /* 0x0000000500007c24 */ /* 0x008fc8000f8e02ff */
[----:B0-----:R-:W-:Y:S02]  /*0090*/  IMAD R3, R3, 0x3, R0 ;  /* 0x0000000303037824 */ /* 0x001fe400078e0200 */
[----:B-1----:R-:W-:-:S03]  /*00a0*/  IMAD R0, R2, UR4, R5 ;  /* 0x0000000402007c24 */ /* 0x002fc6000f8e0205 */
[----:B--2---:R-:W-:-:S04]  /*00b0*/  ISETP.GE.AND P0, PT, R3, UR6, PT ;  /* 0x0000000603007c0c */ /* 0x004fc8000bf06270 */
[----:B------:R-:W-:-:S13]  /*00c0*/  ISETP.GE.OR P0, PT, R0, UR7, P0 ;  /* 0x0000000700007c0c */ /* 0x000fda0008706670 */
[----:B------:R-:W-:Y:S05]  /*00d0*/  @P0 EXIT ;  /* 0x000000000000094d */ /* 0x000fea0003800000 */
[----:B------:R-:W0:Y:S01]  /*00e0*/  LDCU.64 UR8, c[0x0][0x388] ;  /* 0x00007100ff0877ac */ /* 0x000e220008000a00 */
[----:B------:R-:W-:Y:S01]  /*00f0*/  IMAD R0, R0, UR6, R3 ;  /* 0x0000000600007c24 */ /* 0x000fe2000f8e0203 */
[----:B------:R-:W1:Y:S04]  /*0100*/  LDCU.64 UR4, c[0x0][0x358] ;  /* 0x00006b00ff0477ac */ /* 0x000e680008000a00 */
[----:B0-----:R-:W-:-:S04]  /*0110*/  IADD3 R2, P0, PT, R0, UR8, RZ ;  /* 0x0000000800027c10 */ /* 0x001fc8000ff1e0ff */
[----:B------:R-:W-:-:S05]  /*0120*/  LEA.HI.X.SX32 R3, R0, UR9, 0x1, P0 ;  /* 0x0000000900037c11 */ /* 0x000fca00080f0eff */
[----:B-1----:R-:W2:Y:S04]  /*0130*/  LDG.E.U8 R0, desc[UR4][R2.64] ;  /* 0x0000000402007981 */ /* 0x002ea8000c1e1100 */
[----:B------:R-:W2:Y:S04]  /*0140*/  LDG.E.U8 R5, desc[UR4][R2.64+0x1] ;  /* 0x0000010402057981 */ /* 0x000ea8000c1e1100 */
[----:B------:R-:W2:Y:S02]  /*0150*/  LDG.E.U8 R4, desc[UR4][R2.64+0x2] ;  /* 0x0000020402047981 */ /* 0x000ea4000c1e1100 */
[----:B--2---:R-:W-:-:S05]  /*0160*/  IADD3 R0, PT, PT, R4, R5, R0 ;  /* 0x0000000504007210 */ /* 0x004fca0007ffe000 */
[----:B------:R-:W-:-:S05]  /*0170*/  IMAD R0, R0, 0x5556, RZ ;  /* 0x0000555600007824 */ /* 0x000fca00078e02ff */
[----:B------:R-:W-:-:S05]  /*0180*/  SHF.R.U32.HI R5, RZ, 0x10, R0 ;  /* 0x00000010ff057819 */ /* 0x000fca0000011600 */
[----:B------:R-:W-:Y:S04]  /*0190*/  STG.E.U8 desc[UR4][R2.64+0x2], R5 ;  /* 0x0000020502007986 */ /* 0x000fe8000c101104 */
[----:B------:R-:W-:Y:S04]  /*01a0*/  STG.E.U8 desc[UR4][R2.64+0x1], R5 ;  /* 0x0000010502007986 */ /* 0x000fe8000c101104 */
[----:B------:R-:W-:Y:S01]  /*01b0*/  STG.E.U8 desc[UR4][R2.64], R5 ;  /* 0x0000000502007986 */ /* 0x000fe2000c101104 */
[----:B------:R-:W-:Y:S05]  /*01c0*/  EXIT ;  /* 0x000000000000794d */ /* 0x000fea0003800000 */
.L_x_0:
[----:B------:R-:W-:-:S00]  /*01d0*/  BRA `(.L_x_0) ;  /* 0xfffffffc00fc7947 */ /* 0x000fc0000383ffff */
[----:B------:R-:W-:-:S00]  /*01e0*/  NOP ;  /* 0x0000000000007918 */ /* 0x000fc00000000000 */
        /* <DEDUP_REMOVED lines=9> */
.L_x_1:


//--------------------- .nv.shared.reserved.0     --------------------------
	.section	.nv.shared.reserved.0,"aw",@nobits
	.weak		__nv_reservedSMEM_offset_0_alias
	.size		__nv_reservedSMEM_offset_0_alias, 0, 64
	.other		__nv_reservedSMEM_offset_0_alias,@"STO_CUDA_RESERVED_SHARED STV_DEFAULT"
__nv_reservedSMEM_offset_0_alias:
	.zero		0
	.zero		64


//--------------------- .nv.constant0._Z9KernelByNiiPh --------------------------
	.section	.nv.constant0._Z9KernelByNiiPh,"a",@progbits
	.sectionflags	@""
	.align	4
.nv.constant0._Z9KernelByNiiPh:
	.zero		912


//--------------------- SYMBOLS --------------------------

	.type		.nv.reservedSmem.offset0,@object
	.size		.nv.reservedSmem.offset0,0x4
